	.headerflags	@"EF_CUDA_TEXMODE_UNIFIED EF_CUDA_64BIT_ADDRESS EF_CUDA_ACCELERATORS EF_CUDA_SM90 EF_CUDA_VIRTUAL_SM(EF_CUDA_SM90)"
	.elftype	@"ET_EXEC"


//--------------------- .nv.info                  --------------------------
	.section	.nv.info,"",@"SHT_CUDA_INFO"
	.align	4


	//----- nvinfo : EIATTR_REGCOUNT
	.align		4
        /*0000*/ 	.byte	0x04, 0x2f
        /*0002*/ 	.short	(.L_1 - .L_0)
	.align		4
.L_0:
        /*0004*/ 	.word	index@(triton_poi_fused_pixel_shuffle_8)
        /*0008*/ 	.word	0x00000020


	//----- nvinfo : EIATTR_MIN_STACK_SIZE
	.align		4
.L_1:
        /*000c*/ 	.byte	0x04, 0x12
        /*000e*/ 	.short	(.L_3 - .L_2)
	.align		4
.L_2:
        /*0010*/ 	.word	index@(triton_poi_fused_pixel_shuffle_8)
        /*0014*/ 	.word	0x00000000


	//----- nvinfo : EIATTR_FRAME_SIZE
	.align		4
.L_3:
        /*0018*/ 	.byte	0x04, 0x11
        /*001a*/ 	.short	(.L_5 - .L_4)
	.align		4
.L_4:
        /*001c*/ 	.word	index@(triton_poi_fused_pixel_shuffle_8)
        /*0020*/ 	.word	0x00000000


	//----- nvinfo : EIATTR_MIN_STACK_SIZE
	.align		4
.L_5:
        /*0024*/ 	.byte	0x04, 0x12
        /*0026*/ 	.short	(.L_7 - .L_6)
	.align		4
.L_6:
        /*0028*/ 	.word	index@(triton_poi_fused_pixel_shuffle_8)
        /*002c*/ 	.word	0x00000000
.L_7:


//--------------------- .nv.info.triton_poi_fused_pixel_shuffle_8 --------------------------
	.section	.nv.info.triton_poi_fused_pixel_shuffle_8,"",@"SHT_CUDA_INFO"
	.sectionflags	@""
	.align	4


	//----- nvinfo : EIATTR_CUDA_API_VERSION
	.align		4
        /*0000*/ 	.byte	0x04, 0x37
        /*0002*/ 	.short	(.L_9 - .L_8)
.L_8:
        /*0004*/ 	.word	0x0000007c


	//----- nvinfo : EIATTR_KPARAM_INFO
	.align		4
.L_9:
        /*0008*/ 	.byte	0x04, 0x17
        /*000a*/ 	.short	(.L_11 - .L_10)
.L_10:
        /*000c*/ 	.word	0x00000000
        /*0010*/ 	.short	0x0004
        /*0012*/ 	.short	0x001c
        /*0014*/ 	.byte	0x00, 0xf0, 0x11, 0x00


	//----- nvinfo : EIATTR_KPARAM_INFO
	.align		4
.L_11:
        /*0018*/ 	.byte	0x04, 0x17
        /*001a*/ 	.short	(.L_13 - .L_12)
.L_12:
        /*001c*/ 	.word	0x00000000
        /*0020*/ 	.short	0x0003
        /*0022*/ 	.short	0x0018
        /*0024*/ 	.byte	0x00, 0xf0, 0x11, 0x00


	//----- nvinfo : EIATTR_KPARAM_INFO
	.align		4
.L_13:
        /*0028*/ 	.byte	0x04, 0x17
        /*002a*/ 	.short	(.L_15 - .L_14)
.L_14:
        /*002c*/ 	.word	0x00000000
        /*0030*/ 	.short	0x0002
        /*0032*/ 	.short	0x0010
        /*0034*/ 	.byte	0x00, 0xf4, 0x21, 0x00


	//----- nvinfo : EIATTR_KPARAM_INFO
	.align		4
.L_15:
        /*0038*/ 	.byte	0x04, 0x17
        /*003a*/ 	.short	(.L_17 - .L_16)
.L_16:
        /*003c*/ 	.word	0x00000000
        /*0040*/ 	.short	0x0001
        /*0042*/ 	.short	0x0008
        /*0044*/ 	.byte	0x00, 0xf4, 0x21, 0x00


	//----- nvinfo : EIATTR_KPARAM_INFO
	.align		4
.L_17:
        /*0048*/ 	.byte	0x04, 0x17
        /*004a*/ 	.short	(.L_19 - .L_18)
.L_18:
        /*004c*/ 	.word	0x00000000
        /*0050*/ 	.short	0x0000
        /*0052*/ 	.short	0x0000
        /*0054*/ 	.byte	0x00, 0xf4, 0x21, 0x00


	//----- nvinfo : EIATTR_SPARSE_MMA_MASK
	.align		4
.L_19:
        /*0058*/ 	.byte	0x03, 0x50
        /*005a*/ 	.short	0x0000


	//----- nvinfo : EIATTR_MAXREG_COUNT
	.align		4
        /*005c*/ 	.byte	0x03, 0x1b
        /*005e*/ 	.short	0x00ff


	//----- nvinfo : EIATTR_EXIT_INSTR_OFFSETS
	.align		4
        /*0060*/ 	.byte	0x04, 0x1c
        /*0062*/ 	.short	(.L_21 - .L_20)


	//   ....[0]....
.L_20:
        /*0064*/ 	.word	0x00000d40


	//   ....[1]....
        /*0068*/ 	.word	0x00000d60


	//----- nvinfo : EIATTR_REQNTID
	.align		4
.L_21:
        /*006c*/ 	.byte	0x04, 0x10
        /*006e*/ 	.short	(.L_23 - .L_22)
.L_22:
        /*0070*/ 	.word	0x00000100
        /*0074*/ 	.word	0x00000001
        /*0078*/ 	.word	0x00000001


	//----- nvinfo : EIATTR_CBANK_PARAM_SIZE
	.align		4
.L_23:
        /*007c*/ 	.byte	0x03, 0x19
        /*007e*/ 	.short	0x0020


	//----- nvinfo : EIATTR_PARAM_CBANK
	.align		4
        /*0080*/ 	.byte	0x04, 0x0a
        /*0082*/ 	.short	(.L_25 - .L_24)
	.align		4
.L_24:
        /*0084*/ 	.word	index@(.nv.constant0.triton_poi_fused_pixel_shuffle_8)
        /*0088*/ 	.short	0x0210
        /*008a*/ 	.short	0x0020


	//----- nvinfo : EIATTR_SW_WAR
	.align		4
.L_25:
        /*008c*/ 	.byte	0x04, 0x36
        /*008e*/ 	.short	(.L_27 - .L_26)
.L_26:
        /*0090*/ 	.word	0x00000008
.L_27:


//--------------------- .nv.callgraph             --------------------------
	.section	.nv.callgraph,"",@"SHT_CUDA_CALLGRAPH"
	.align	4
	.sectionentsize	8
	.align		4
        /*0000*/ 	.word	0x00000000
	.align		4
        /*0004*/ 	.word	0xffffffff
	.align		4
        /*0008*/ 	.word	0x00000000
	.align		4
        /*000c*/ 	.word	0xfffffffe
	.align		4
        /*0010*/ 	.word	0x00000000
	.align		4
        /*0014*/ 	.word	0xfffffffd
	.align		4
        /*0018*/ 	.word	0x00000000
	.align		4
        /*001c*/ 	.word	0xfffffffc


//--------------------- .text.triton_poi_fused_pixel_shuffle_8 --------------------------
	.section	.text.triton_poi_fused_pixel_shuffle_8,"ax",@progbits
	.sectionflags	@"SHF_BARRIERS=1"
	.align	128
        .global         triton_poi_fused_pixel_shuffle_8
        .type           triton_poi_fused_pixel_shuffle_8,@function
        .size           triton_poi_fused_pixel_shuffle_8,(.L_x_1 - triton_poi_fused_pixel_shuffle_8)
        .other          triton_poi_fused_pixel_shuffle_8,@"STO_CUDA_ENTRY STV_DEFAULT"
triton_poi_fused_pixel_shuffle_8:
.text.triton_poi_fused_pixel_shuffle_8:
[----:B------:R-:W0:Y:S01]  /*0000*/  LDC R1, c[0x0][0x28] ;  /* 0x00000a00ff017b82 */ /* 0x000e220000000800 */
[----:B------:R-:W1:Y:S07]  /*0010*/  S2R R3, SR_CTAID.Z ;  /* 0x0000000000037919 */ /* 0x000e6e0000002700 */
[----:B------:R-:W1:Y:S01]  /*0020*/  S2UR UR4, SR_CTAID.Y ;  /* 0x00000000000479c3 */ /* 0x000e620000002600 */
[----:B------:R-:W-:Y:S01]  /*0030*/  ULDC.64 UR6, c[0x0][0x208] ;  /* 0x0000820000067ab9 */ /* 0x000fe20000000a00 */
[----:B------:R-:W2:Y:S01]  /*0040*/  S2R R22, SR_TID.X ;  /* 0x0000000000167919 */ /* 0x000ea20000002100 */
[----:B------:R-:W3:Y:S05]  /*0050*/  S2R R0, SR_CTAID.X ;  /* 0x0000000000007919 */ /* 0x000eea0000002500 */
[----:B------:R-:W1:Y:S08]  /*0060*/  LDC R2, c[0x0][0x10] ;  /* 0x00000400ff027b82 */ /* 0x000e700000000800 */
[----:B------:R-:W4:Y:S01]  /*0070*/  LDC.64 R24, c[0x0][0x210] ;  /* 0x00008400ff187b82 */ /* 0x000f220000000a00 */
[----:B-1----:R-:W-:-:S02]  /*0080*/  IMAD R3, R3, R2, UR4 ;  /* 0x0000000403037e24 */ /* 0x002fc4000f8e0202 */
[----:B--2---:R-:W-:Y:S02]  /*0090*/  IMAD.SHL.U32 R2, R22, 0x4, RZ ;  /* 0x0000000416027824 */ /* 0x004fe400078e00ff */
[----:B------:R-:W-:Y:S01]  /*00a0*/  IMAD.SHL.U32 R21, R3, 0x400, RZ ;  /* 0x0000040003157824 */ /* 0x000fe200078e00ff */
[----:B------:R-:W-:Y:S01]  /*00b0*/  SHF.R.S32.HI R20, RZ, 0x15, R3 ;  /* 0x00000015ff147819 */ /* 0x000fe20000011403 */
[----:B---3--:R-:W-:Y:S01]  /*00c0*/  IMAD.SHL.U32 R3, R0, 0x4, RZ ;  /* 0x0000000400037824 */ /* 0x008fe200078e00ff */
[----:B------:R-:W-:Y:S02]  /*00d0*/  LOP3.LUT R2, R2, 0x3fc, RZ, 0xc0, !PT ;  /* 0x000003fc02027812 */ /* 0x000fe400078ec0ff */
[----:B------:R-:W-:Y:S01]  /*00e0*/  SGXT R20, R20, 0x1 ;  /* 0x000000011414781a */ /* 0x000fe20000000200 */
[----:B------:R-:W-:Y:S01]  /*00f0*/  VIADD R6, R3, 0x2 ;  /* 0x0000000203067836 */ /* 0x000fe20000000000 */
[----:B------:R-:W-:-:S04]  /*0100*/  LOP3.LUT R5, R21, R2, RZ, 0xfc, !PT ;  /* 0x0000000215057212 */ /* 0x000fc800078efcff */
[-C--:B------:R-:W-:Y:S02]  /*0110*/  LEA.HI R4, R20, R5.reuse, RZ, 0x6 ;  /* 0x0000000514047211 */ /* 0x080fe400078f30ff */
[C---:B------:R-:W-:Y:S02]  /*0120*/  ISETP.GE.AND P0, PT, R5.reuse, 0x40000, PT ;  /* 0x000400000500780c */ /* 0x040fe40003f06270 */
[----:B------:R-:W-:Y:S02]  /*0130*/  LOP3.LUT R10, R4, 0xffffffc0, RZ, 0xc0, !PT ;  /* 0xffffffc0040a7812 */ /* 0x000fe400078ec0ff */
[----:B------:R-:W-:Y:S02]  /*0140*/  LEA.HI R7, R20, R5, RZ, 0x8 ;  /* 0x0000000514077211 */ /* 0x000fe400078f40ff */
[----:B------:R-:W-:Y:S01]  /*0150*/  ISETP.LT.AND P1, PT, R6, 0x4, !P0 ;  /* 0x000000040600780c */ /* 0x000fe20004721270 */
[----:B------:R-:W-:Y:S01]  /*0160*/  IMAD.IADD R9, R5, 0x1, -R10 ;  /* 0x0000000105097824 */ /* 0x000fe200078e0a0a */
[----:B------:R-:W-:-:S02]  /*0170*/  SHF.R.S32.HI R6, RZ, 0x6, R4 ;  /* 0x00000006ff067819 */ /* 0x000fc40000011404 */
[----:B------:R-:W-:Y:S02]  /*0180*/  SHF.R.S32.HI R7, RZ, 0x8, R7 ;  /* 0x00000008ff077819 */ /* 0x000fe40000011407 */
[----:B------:R-:W-:Y:S02]  /*0190*/  LEA.HI R4, R6, R6, RZ, 0x2 ;  /* 0x0000000606047211 */ /* 0x000fe400078f10ff */
[----:B------:R-:W-:Y:S02]  /*01a0*/  LEA.HI R10, R20, R5, RZ, 0xe ;  /* 0x00000005140a7211 */ /* 0x000fe400078f70ff */
[----:B------:R-:W-:Y:S02]  /*01b0*/  LEA.HI R8, R7, R7, RZ, 0x6 ;  /* 0x0000000707087211 */ /* 0x000fe400078f30ff */
[----:B------:R-:W-:Y:S01]  /*01c0*/  LOP3.LUT R5, R4, 0xfffffffc, RZ, 0xc0, !PT ;  /* 0xfffffffc04057812 */ /* 0x000fe200078ec0ff */
[----:B------:R-:W-:Y:S01]  /*01d0*/  IMAD.SHL.U32 R10, R10, 0x4, RZ ;  /* 0x000000040a0a7824 */ /* 0x000fe200078e00ff */
[----:B------:R-:W-:Y:S01]  /*01e0*/  LOP3.LUT R8, R8, 0x3ffffc0, RZ, 0xc0, !PT ;  /* 0x03ffffc008087812 */ /* 0x000fe200078ec0ff */
[C---:B------:R-:W-:Y:S01]  /*01f0*/  VIADD R4, R3.reuse, 0x3 ;  /* 0x0000000303047836 */ /* 0x040fe20000000000 */
[----:B------:R-:W-:Y:S01]  /*0200*/  ISETP.LT.AND P3, PT, R3, 0x4, !P0 ;  /* 0x000000040300780c */ /* 0x000fe20004761270 */
[----:B------:R-:W-:Y:S01]  /*0210*/  IMAD.IADD R5, R6, 0x1, -R5 ;  /* 0x0000000106057824 */ /* 0x000fe200078e0a05 */
[----:B------:R-:W-:Y:S01]  /*0220*/  LOP3.LUT R10, R10, 0xffff0000, RZ, 0xc0, !PT ;  /* 0xffff00000a0a7812 */ /* 0x000fe200078ec0ff */
[----:B------:R-:W-:Y:S01]  /*0230*/  IMAD.IADD R8, R7, 0x1, -R8 ;  /* 0x0000000107087824 */ /* 0x000fe200078e0a08 */
[----:B------:R-:W-:Y:S01]  /*0240*/  ISETP.LT.AND P2, PT, R4, 0x4, !P0 ;  /* 0x000000040400780c */ /* 0x000fe20004741270 */
[----:B------:R-:W-:-:S02]  /*0250*/  IMAD.IADD R7, R5, 0x1, R0 ;  /* 0x0000000105077824 */ /* 0x000fc400078e0200 */
[----:B------:R-:W-:Y:S02]  /*0260*/  VIADD R4, R3, 0x1 ;  /* 0x0000000103047836 */ /* 0x000fe40000000000 */
[--C-:B------:R-:W-:Y:S02]  /*0270*/  IMAD R5, R5, 0x4000, R10.reuse ;  /* 0x0000400005057824 */ /* 0x100fe400078e020a */
[----:B------:R-:W-:Y:S01]  /*0280*/  IMAD R6, R8, 0x40, R9 ;  /* 0x0000004008067824 */ /* 0x000fe200078e0209 */
[C---:B------:R-:W-:Y:S01]  /*0290*/  ISETP.LT.AND P0, PT, R4.reuse, 0x4, !P0 ;  /* 0x000000040400780c */ /* 0x040fe20004701270 */
[----:B------:R-:W-:Y:S01]  /*02a0*/  IMAD R7, R7, 0x4000, R10 ;  /* 0x0000400007077824 */ /* 0x000fe200078e020a */
[----:B------:R-:W-:Y:S01]  /*02b0*/  CS2R R8, SRZ ;  /* 0x0000000000087805 */ /* 0x000fe2000001ff00 */
[----:B------:R-:W-:Y:S01]  /*02c0*/  IMAD R13, R4, 0x1000, R5 ;  /* 0x00001000040d7824 */ /* 0x000fe200078e0205 */
[----:B------:R-:W-:Y:S01]  /*02d0*/  CS2R R10, SRZ ;  /* 0x00000000000a7805 */ /* 0x000fe2000001ff00 */
[----:B------:R-:W-:-:S02]  /*02e0*/  IMAD.IADD R5, R6, 0x1, R7 ;  /* 0x0000000106057824 */ /* 0x000fc400078e0207 */
[C-C-:B------:R-:W-:Y:S01]  /*02f0*/  IMAD.IADD R27, R6.reuse, 0x1, R13.reuse ;  /* 0x00000001061b7824 */ /* 0x140fe200078e020d */
[C---:B------:R-:W-:Y:S01]  /*0300*/  IADD3 R29, R6.reuse, 0x1000, R13 ;  /* 0x00001000061d7810 */ /* 0x040fe20007ffe00d */
[----:B----4-:R-:W-:Y:S01]  /*0310*/  IMAD.WIDE R4, R5, 0x4, R24 ;  /* 0x0000000405047825 */ /* 0x010fe200078e0218 */
[----:B------:R-:W-:Y:S02]  /*0320*/  IADD3 R7, R6, 0x2000, R13 ;  /* 0x0000200006077810 */ /* 0x000fe40007ffe00d */
[----:B------:R-:W-:Y:S01]  /*0330*/  CS2R R12, SRZ ;  /* 0x00000000000c7805 */ /* 0x000fe2000001ff00 */
[--C-:B------:R-:W-:Y:S01]  /*0340*/  IMAD.WIDE R26, R27, 0x4, R24.reuse ;  /* 0x000000041b1a7825 */ /* 0x100fe200078e0218 */
[----:B------:R1:W2:Y:S01]  /*0350*/  @P3 LDG.E.EL.128 R8, desc[UR6][R4.64] ;  /* 0x0000000604083981 */ /* 0x0002a2000c2e1d00 */
[----:B------:R-:W-:Y:S02]  /*0360*/  CS2R R14, SRZ ;  /* 0x00000000000e7805 */ /* 0x000fe4000001ff00 */
[----:B------:R-:W-:Y:S01]  /*0370*/  CS2R R16, SRZ ;  /* 0x0000000000107805 */ /* 0x000fe2000001ff00 */
[----:B------:R-:W-:Y:S01]  /*0380*/  IMAD.WIDE R28, R29, 0x4, R24 ;  /* 0x000000041d1c7825 */ /* 0x000fe200078e0218 */
[----:B------:R-:W-:-:S03]  /*0390*/  CS2R R18, SRZ ;  /* 0x0000000000127805 */ /* 0x000fc6000001ff00 */
[----:B------:R-:W-:Y:S01]  /*03a0*/  IMAD.WIDE R24, R7, 0x4, R24 ;  /* 0x0000000407187825 */ /* 0x000fe200078e0218 */
[----:B------:R-:W-:Y:S01]  /*03b0*/  CS2R R6, SRZ ;  /* 0x0000000000067805 */ /* 0x000fe2000001ff00 */
[----:B------:R-:W3:Y:S01]  /*03c0*/  @P0 LDG.E.EL.128 R12, desc[UR6][R26.64] ;  /* 0x000000061a0c0981 */ /* 0x000ee2000c2e1d00 */
[----:B-1----:R-:W-:-:S03]  /*03d0*/  CS2R R4, SRZ ;  /* 0x0000000000047805 */ /* 0x002fc6000001ff00 */
[----:B------:R-:W4:Y:S04]  /*03e0*/  @P1 LDG.E.EL.128 R16, desc[UR6][R28.64] ;  /* 0x000000061c101981 */ /* 0x000f28000c2e1d00 */
[----:B------:R1:W5:Y:S01]  /*03f0*/  @P2 LDG.E.EL.128 R4, desc[UR6][R24.64] ;  /* 0x0000000618042981 */ /* 0x000362000c2e1d00 */
[----:B------:R-:W-:Y:S01]  /*0400*/  LOP3.LUT R21, R21, 0xff, R22, 0xf8, !PT ;  /* 0x000000ff15157812 */ /* 0x000fe200078ef816 */
[----:B------:R-:W1:Y:S01]  /*0410*/  S2UR UR5, SR_CgaCtaId ;  /* 0x00000000000579c3 */ /* 0x000e620000008800 */
[----:B------:R-:W-:Y:S01]  /*0420*/  ISETP.GE.AND P0, PT, R3, 0x4, PT ;  /* 0x000000040300780c */ /* 0x000fe20003f06270 */
[----:B------:R-:W-:Y:S01]  /*0430*/  UMOV UR4, 0x400 ;  /* 0x0000040000047882 */ /* 0x000fe20000000000 */
[----:B------:R-:W-:Y:S02]  /*0440*/  LEA.HI R23, R20, R21, RZ, 0x6 ;  /* 0x0000001514177211 */ /* 0x000fe400078f30ff */
[----:B------:R-:W-:-:S02]  /*0450*/  ISETP.LT.AND P1, PT, R21, 0x40000, !P0 ;  /* 0x000400001500780c */ /* 0x000fc40004721270 */
[----:B01----:R-:W-:Y:S02]  /*0460*/  SHF.R.S32.HI R25, RZ, 0x6, R23 ;  /* 0x00000006ff197819 */ /* 0x003fe40000011417 */
[----:B------:R-:W-:Y:S02]  /*0470*/  LEA.HI R23, R20, R21, RZ, 0xe ;  /* 0x0000001514177211 */ /* 0x000fe400078f70ff */
[----:B------:R-:W-:Y:S02]  /*0480*/  LEA.HI R3, R25, R25, RZ, 0x2 ;  /* 0x0000001919037211 */ /* 0x000fe400078f10ff */
[----:B------:R-:W-:Y:S02]  /*0490*/  SHF.R.S32.HI R23, RZ, 0xe, R23 ;  /* 0x0000000eff177819 */ /* 0x000fe40000011417 */
[----:B------:R-:W-:Y:S02]  /*04a0*/  LOP3.LUT R26, R3, 0x3ffffffc, RZ, 0xc0, !PT ;  /* 0x3ffffffc031a7812 */ /* 0x000fe400078ec0ff */
[----:B------:R-:W-:-:S02]  /*04b0*/  LOP3.LUT R3, R21, 0x100, RZ, 0xfc, !PT ;  /* 0x0000010015037812 */ /* 0x000fc400078efcff */
[C---:B------:R-:W-:Y:S02]  /*04c0*/  LEA.HI R24, R23.reuse, R23, RZ, 0x2 ;  /* 0x0000001717187211 */ /* 0x040fe400078f10ff */
[----:B------:R-:W-:Y:S02]  /*04d0*/  LEA.HI R27, R20, R3, RZ, 0x6 ;  /* 0x00000003141b7211 */ /* 0x000fe400078f30ff */
[----:B------:R-:W-:Y:S01]  /*04e0*/  LOP3.LUT R24, R24, 0xffffffc, RZ, 0xc0, !PT ;  /* 0x0ffffffc18187812 */ /* 0x000fe200078ec0ff */
[----:B------:R-:W-:Y:S01]  /*04f0*/  UPRMT UR4, UR5, 0x654, UR4 ;  /* 0x0000065405047896 */ /* 0x000fe20008000004 */
[----:B------:R-:W-:Y:S02]  /*0500*/  SHF.R.S32.HI R27, RZ, 0x6, R27 ;  /* 0x00000006ff1b7819 */ /* 0x000fe4000001141b */
[----:B------:R-:W-:Y:S01]  /*0510*/  IADD3 R25, R0, R25, -R26 ;  /* 0x0000001900197210 */ /* 0x000fe20007ffe81a */
[----:B------:R-:W-:Y:S01]  /*0520*/  IMAD.IADD R24, R23, 0x1, -R24 ;  /* 0x0000000117187824 */ /* 0x000fe200078e0a18 */
[----:B------:R-:W-:-:S03]  /*0530*/  LEA.HI R23, R27, R27, RZ, 0x2 ;  /* 0x0000001b1b177211 */ /* 0x000fc600078f10ff */
[----:B------:R-:W-:Y:S01]  /*0540*/  IMAD R25, R24, 0x4, R25 ;  /* 0x0000000418197824 */ /* 0x000fe200078e0219 */
[----:B------:R-:W-:Y:S02]  /*0550*/  LOP3.LUT R23, R23, 0x3ffffffc, RZ, 0xc0, !PT ;  /* 0x3ffffffc17177812 */ /* 0x000fe400078ec0ff */
[----:B------:R-:W-:Y:S01]  /*0560*/  ISETP.LT.AND P2, PT, R3, 0x40000, !P0 ;  /* 0x000400000300780c */ /* 0x000fe20004741270 */
[----:B------:R-:W-:Y:S01]  /*0570*/  IMAD.SHL.U32 R25, R25, 0x4, RZ ;  /* 0x0000000419197824 */ /* 0x000fe200078e00ff */
[----:B------:R-:W-:Y:S01]  /*0580*/  IADD3 R24, R0, R27, -R23 ;  /* 0x0000001b00187210 */ /* 0x000fe20007ffe817 */
[----:B------:R-:W-:Y:S01]  /*0590*/  IMAD.SHL.U32 R23, R22, 0x10, RZ ;  /* 0x0000001016177824 */ /* 0x000fe200078e00ff */
[----:B------:R-:W-:-:S04]  /*05a0*/  LEA.HI R22, R20, R3, RZ, 0xe ;  /* 0x0000000314167211 */ /* 0x000fc800078f70ff */
[----:B------:R-:W-:Y:S02]  /*05b0*/  LOP3.LUT R26, R23, 0xff0, RZ, 0xc0, !PT ;  /* 0x00000ff0171a7812 */ /* 0x000fe400078ec0ff */
[----:B------:R-:W-:-:S03]  /*05c0*/  SHF.R.S32.HI R23, RZ, 0xe, R22 ;  /* 0x0000000eff177819 */ /* 0x000fc60000011416 */
[----:B------:R-:W-:-:S04]  /*05d0*/  VIADD R27, R26, UR4 ;  /* 0x000000041a1b7c36 */ /* 0x000fc80008000000 */
[----:B------:R-:W-:Y:S01]  /*05e0*/  IMAD R22, R26, 0x4, R27 ;  /* 0x000000041a167824 */ /* 0x000fe200078e021b */
[----:B------:R-:W-:-:S04]  /*05f0*/  LEA.HI R26, R23, R23, RZ, 0x2 ;  /* 0x00000017171a7211 */ /* 0x000fc800078f10ff */
[----:B------:R-:W-:-:S05]  /*0600*/  LOP3.LUT R26, R26, 0xffffffc, RZ, 0xc0, !PT ;  /* 0x0ffffffc1a1a7812 */ /* 0x000fca00078ec0ff */
[----:B------:R-:W-:Y:S02]  /*0610*/  IMAD.IADD R23, R23, 0x1, -R26 ;  /* 0x0000000117177824 */ /* 0x000fe400078e0a1a */
[----:B------:R-:W0:Y:S02]  /*0620*/  LDC.64 R26, c[0x0][0x218] ;  /* 0x00008600ff1a7b82 */ /* 0x000e240000000a00 */
[----:B0-----:R-:W-:Y:S01]  /*0630*/  IMAD.WIDE R28, R25, 0x4, R26 ;  /* 0x00000004191c7825 */ /* 0x001fe200078e021a */
[----:B------:R-:W-:-:S04]  /*0640*/  LOP3.LUT R25, R21, 0x200, RZ, 0xfc, !PT ;  /* 0x0000020015197812 */ /* 0x000fc800078efcff */
[----:B------:R-:W-:Y:S01]  /*0650*/  ISETP.LT.AND P3, PT, R25, 0x40000, !P0 ;  /* 0x000400001900780c */ /* 0x000fe20004761270 */
[----:B--2---:R-:W-:Y:S04]  /*0660*/  STS [R22], R8 ;  /* 0x0000000816007388 */ /* 0x004fe80000000800 */
[----:B------:R-:W-:Y:S04]  /*0670*/  STS [R22+0x14], R9 ;  /* 0x0000140916007388 */ /* 0x000fe80000000800 */
[----:B------:R-:W-:Y:S04]  /*0680*/  STS [R22+0x28], R10 ;  /* 0x0000280a16007388 */ /* 0x000fe80000000800 */
[----:B------:R-:W-:Y:S04]  /*0690*/  STS [R22+0x3c], R11 ;  /* 0x00003c0b16007388 */ /* 0x000fe80000000800 */
[----:B---3--:R-:W-:Y:S04]  /*06a0*/  STS [R22+0x4], R12 ;  /* 0x0000040c16007388 */ /* 0x008fe80000000800 */
[----:B------:R-:W-:Y:S04]  /*06b0*/  STS [R22+0x18], R13 ;  /* 0x0000180d16007388 */ /* 0x000fe80000000800 */
[----:B------:R-:W-:Y:S04]  /*06c0*/  STS [R22+0x2c], R14 ;  /* 0x00002c0e16007388 */ /* 0x000fe80000000800 */
[----:B------:R-:W-:Y:S04]  /*06d0*/  STS [R22+0x40], R15 ;  /* 0x0000400f16007388 */ /* 0x000fe80000000800 */
[----:B----4-:R-:W-:Y:S04]  /*06e0*/  STS [R22+0x8], R16 ;  /* 0x0000081016007388 */ /* 0x010fe80000000800 */
[----:B------:R0:W-:Y:S04]  /*06f0*/  STS [R22+0x1c], R17 ;  /* 0x00001c1116007388 */ /* 0x0001e80000000800 */
[----:B------:R-:W-:Y:S04]  /*0700*/  STS [R22+0x30], R18 ;  /* 0x0000301216007388 */ /* 0x000fe80000000800 */
[----:B------:R-:W-:Y:S04]  /*0710*/  STS [R22+0x44], R19 ;  /* 0x0000441316007388 */ /* 0x000fe80000000800 */
[----:B-----5:R-:W-:Y:S04]  /*0720*/  STS [R22+0xc], R4 ;  /* 0x00000c0416007388 */ /* 0x020fe80000000800 */
[----:B------:R1:W-:Y:S04]  /*0730*/  STS [R22+0x20], R5 ;  /* 0x0000200516007388 */ /* 0x0003e80000000800 */
[----:B------:R2:W-:Y:S04]  /*0740*/  STS [R22+0x34], R6 ;  /* 0x0000340616007388 */ /* 0x0005e80000000800 */
[----:B------:R3:W-:Y:S01]  /*0750*/  STS [R22+0x48], R7 ;  /* 0x0000480716007388 */ /* 0x0007e20000000800 */
[----:B0-----:R-:W-:Y:S01]  /*0760*/  IMAD R17, R23, 0x4, R24 ;  /* 0x0000000417117824 */ /* 0x001fe200078e0218 */
[----:B------:R-:W-:-:S02]  /*0770*/  CS2R R8, SRZ ;  /* 0x0000000000087805 */ /* 0x000fc4000001ff00 */
[----:B------:R-:W-:Y:S02]  /*0780*/  CS2R R10, SRZ ;  /* 0x00000000000a7805 */ /* 0x000fe4000001ff00 */
[----:B------:R-:W-:Y:S01]  /*0790*/  CS2R R12, SRZ ;  /* 0x00000000000c7805 */ /* 0x000fe2000001ff00 */
[----:B------:R-:W-:Y:S01]  /*07a0*/  IMAD.SHL.U32 R17, R17, 0x4, RZ ;  /* 0x0000000411117824 */ /* 0x000fe200078e00ff */
[----:B------:R-:W-:Y:S01]  /*07b0*/  CS2R R14, SRZ ;  /* 0x00000000000e7805 */ /* 0x000fe2000001ff00 */
[----:B------:R-:W-:Y:S02]  /*07c0*/  BAR.SYNC.DEFER_BLOCKING 0x0 ;  /* 0x0000000000007b1d */ /* 0x000fe40000010000 */
[----:B-1----:R-:W-:Y:S01]  /*07d0*/  IMAD.WIDE R4, R17, 0x4, R26 ;  /* 0x0000000411047825 */ /* 0x002fe200078e021a */
[CC--:B--2---:R-:W-:Y:S02]  /*07e0*/  LEA.HI R6, R20.reuse, R25.reuse, RZ, 0x6 ;  /* 0x0000001914067211 */ /* 0x0c4fe400078f30ff */
[----:B------:R-:W-:-:S02]  /*07f0*/  LEA.HI R16, R20, R25, RZ, 0xe ;  /* 0x0000001914107211 */ /* 0x000fc400078f70ff */
[----:B---3--:R-:W-:Y:S02]  /*0800*/  SHF.R.S32.HI R7, RZ, 0x6, R6 ;  /* 0x00000006ff077819 */ /* 0x008fe40000011406 */
[----:B------:R-:W-:Y:S01]  /*0810*/  SHF.R.S32.HI R16, RZ, 0xe, R16 ;  /* 0x0000000eff107819 */ /* 0x000fe20000011410 */
[----:B------:R0:W2:Y:S04]  /*0820*/  @P2 LDG.E.EL.128 R8, desc[UR6][R4.64] ;  /* 0x0000000604082981 */ /* 0x0000a8000c2e1d00 */
[----:B------:R1:W3:Y:S01]  /*0830*/  @P1 LDG.E.EL.128 R12, desc[UR6][R28.64] ;  /* 0x000000061c0c1981 */ /* 0x0002e2000c2e1d00 */
[----:B------:R-:W-:Y:S02]  /*0840*/  LEA.HI R6, R7, R7, RZ, 0x2 ;  /* 0x0000000707067211 */ /* 0x000fe400078f10ff */
[----:B------:R-:W-:-:S02]  /*0850*/  LEA.HI R17, R16, R16, RZ, 0x2 ;  /* 0x0000001010117211 */ /* 0x000fc400078f10ff */
[----:B------:R-:W-:Y:S02]  /*0860*/  LOP3.LUT R6, R6, 0x3ffffffc, RZ, 0xc0, !PT ;  /* 0x3ffffffc06067812 */ /* 0x000fe400078ec0ff */
[----:B------:R-:W-:Y:S02]  /*0870*/  LOP3.LUT R17, R17, 0xffffffc, RZ, 0xc0, !PT ;  /* 0x0ffffffc11117812 */ /* 0x000fe400078ec0ff */
[----:B------:R-:W-:-:S03]  /*0880*/  IADD3 R6, R0, R7, -R6 ;  /* 0x0000000700067210 */ /* 0x000fc60007ffe806 */
[----:B------:R-:W-:-:S04]  /*0890*/  IMAD.IADD R17, R16, 0x1, -R17 ;  /* 0x0000000110117824 */ /* 0x000fc800078e0a11 */
[----:B0-----:R-:W-:Y:S01]  /*08a0*/  IMAD R5, R17, 0x4, R6 ;  /* 0x0000000411057824 */ /* 0x001fe200078e0206 */
[----:B------:R-:W-:-:S03]  /*08b0*/  CS2R R16, SRZ ;  /* 0x0000000000107805 */ /* 0x000fc6000001ff00 */
[----:B------:R-:W-:Y:S01]  /*08c0*/  IMAD.SHL.U32 R5, R5, 0x4, RZ ;  /* 0x0000000405057824 */ /* 0x000fe200078e00ff */
[----:B------:R-:W-:-:S03]  /*08d0*/  CS2R R18, SRZ ;  /* 0x0000000000127805 */ /* 0x000fc6000001ff00 */
[----:B------:R-:W-:Y:S01]  /*08e0*/  IMAD.WIDE R4, R5, 0x4, R26 ;  /* 0x0000000405047825 */ /* 0x000fe200078e021a */
[----:B------:R-:W-:-:S04]  /*08f0*/  LOP3.LUT R23, R21, 0x300, RZ, 0xfc, !PT ;  /* 0x0000030015177812 */ /* 0x000fc800078efcff */
[----:B------:R0:W4:Y:S01]  /*0900*/  @P3 LDG.E.EL.128 R16, desc[UR6][R4.64] ;  /* 0x0000000604103981 */ /* 0x000122000c2e1d00 */
[CC--:B------:R-:W-:Y:S02]  /*0910*/  LEA.HI R6, R20.reuse, R23.reuse, RZ, 0x6 ;  /* 0x0000001714067211 */ /* 0x0c0fe400078f30ff */
[----:B------:R-:W-:Y:S02]  /*0920*/  LEA.HI R20, R20, R23, RZ, 0xe ;  /* 0x0000001714147211 */ /* 0x000fe400078f70ff */
[----:B------:R-:W-:Y:S02]  /*0930*/  SHF.R.S32.HI R7, RZ, 0x6, R6 ;  /* 0x00000006ff077819 */ /* 0x000fe40000011406 */
[----:B------:R-:W-:Y:S02]  /*0940*/  SHF.R.S32.HI R20, RZ, 0xe, R20 ;  /* 0x0000000eff147819 */ /* 0x000fe40000011414 */
[----:B------:R-:W-:Y:S02]  /*0950*/  LEA.HI R6, R7, R7, RZ, 0x2 ;  /* 0x0000000707067211 */ /* 0x000fe400078f10ff */
[----:B------:R-:W-:-:S02]  /*0960*/  LEA.HI R22, R20, R20, RZ, 0x2 ;  /* 0x0000001414167211 */ /* 0x000fc400078f10ff */
[----:B------:R-:W-:Y:S02]  /*0970*/  LOP3.LUT R6, R6, 0x3ffffffc, RZ, 0xc0, !PT ;  /* 0x3ffffffc06067812 */ /* 0x000fe400078ec0ff */
[----:B-1----:R-:W-:Y:S02]  /*0980*/  LOP3.LUT R29, R22, 0xffffffc, RZ, 0xc0, !PT ;  /* 0x0ffffffc161d7812 */ /* 0x002fe400078ec0ff */
[----:B------:R-:W-:-:S03]  /*0990*/  IADD3 R6, R0, R7, -R6 ;  /* 0x0000000700067210 */ /* 0x000fc60007ffe806 */
[----:B------:R-:W-:Y:S01]  /*09a0*/  IMAD.IADD R29, R20, 0x1, -R29 ;  /* 0x00000001141d7824 */ /* 0x000fe200078e0a1d */
[----:B------:R-:W-:-:S03]  /*09b0*/  ISETP.LT.AND P0, PT, R23, 0x40000, !P0 ;  /* 0x000400001700780c */ /* 0x000fc60004701270 */
[----:B------:R-:W-:Y:S01]  /*09c0*/  IMAD R29, R29, 0x4, R6 ;  /* 0x000000041d1d7824 */ /* 0x000fe200078e0206 */
[----:B0-----:R-:W-:-:S03]  /*09d0*/  CS2R R4, SRZ ;  /* 0x0000000000047805 */ /* 0x001fc6000001ff00 */
[----:B------:R-:W-:Y:S01]  /*09e0*/  IMAD.SHL.U32 R29, R29, 0x4, RZ ;  /* 0x000000041d1d7824 */ /* 0x000fe200078e00ff */
[----:B------:R-:W-:-:S03]  /*09f0*/  CS2R R6, SRZ ;  /* 0x0000000000067805 */ /* 0x000fc6000001ff00 */
[----:B------:R-:W-:-:S05]  /*0a00*/  IMAD.WIDE R28, R29, 0x4, R26 ;  /* 0x000000041d1c7825 */ /* 0x000fca00078e021a */
[----:B------:R0:W5:Y:S01]  /*0a10*/  @P0 LDG.E.EL.128 R4, desc[UR6][R28.64] ;  /* 0x000000061c040981 */ /* 0x000162000c2e1d00 */
[----:B------:R-:W-:-:S04]  /*0a20*/  VIADD R27, R2, UR4 ;  /* 0x00000004021b7c36 */ /* 0x000fc80008000000 */
[----:B------:R-:W-:Y:S02]  /*0a30*/  IMAD R22, R2, 0x4, R27 ;  /* 0x0000000402167824 */ /* 0x000fe400078e021b */
[----:B------:R-:W-:-:S03]  /*0a40*/  IMAD.IADD R20, R21, 0x1, R0 ;  /* 0x0000000115147824 */ /* 0x000fc600078e0200 */
[----:B------:R-:W2:Y:S04]  /*0a50*/  LDS R21, [R22+0x1400] ;  /* 0x0014000016157984 */ /* 0x000ea80000000800 */
[----:B------:R-:W3:Y:S04]  /*0a60*/  LDS R24, [R22+0x4] ;  /* 0x0000040016187984 */ /* 0x000ee80000000800 */
[----:B------:R-:W1:Y:S01]  /*0a70*/  LDS R26, [R22+0xc] ;  /* 0x00000c00161a7984 */ /* 0x000e620000000800 */
[--C-:B------:R-:W-:Y:S02]  /*0a80*/  IMAD.IADD R3, R3, 0x1, R0.reuse ;  /* 0x0000000103037824 */ /* 0x100fe400078e0200 */
[--C-:B------:R-:W-:Y:S01]  /*0a90*/  IMAD.IADD R2, R25, 0x1, R0.reuse ;  /* 0x0000000119027824 */ /* 0x100fe200078e0200 */
[----:B0-----:R-:W-:Y:S01]  /*0aa0*/  LDS R28, [R22+0x140c] ;  /* 0x00140c00161c7984 */ /* 0x001fe20000000800 */
[----:B------:R-:W-:-:S03]  /*0ab0*/  IMAD.IADD R0, R23, 0x1, R0 ;  /* 0x0000000117007824 */ /* 0x000fc600078e0200 */
[----:B------:R-:W0:Y:S04]  /*0ac0*/  LDS R23, [R22+0x8] ;  /* 0x0000080016177984 */ /* 0x000e280000000800 */
[----:B------:R-:W0:Y:S04]  /*0ad0*/  LDS R25, [R22+0x1408] ;  /* 0x0014080016197984 */ /* 0x000e280000000800 */
[----:B------:R-:W-:Y:S01]  /*0ae0*/  LDS R27, [R22] ;  /* 0x00000000161b7984 */ /* 0x000fe20000000800 */
[----:B------:R-:W-:Y:S02]  /*0af0*/  IMAD.SHL.U32 R29, R0, 0x4, RZ ;  /* 0x00000004001d7824 */ /* 0x000fe400078e00ff */
[----:B--2---:R-:W-:-:S02]  /*0b00*/  FADD R8, R21, R8 ;  /* 0x0000000815087221 */ /* 0x004fc40000000000 */
[----:B------:R-:W4:Y:S01]  /*0b10*/  LDS R21, [R22+0x2800] ;  /* 0x0028000016157984 */ /* 0x000f220000000800 */
[----:B---3--:R-:W-:-:S03]  /*0b20*/  FADD R13, R24, R13 ;  /* 0x0000000d180d7221 */ /* 0x008fc60000000000 */
[----:B------:R-:W2:Y:S01]  /*0b30*/  LDS R24, [R22+0x1404] ;  /* 0x0014040016187984 */ /* 0x000ea20000000800 */
[----:B-1----:R-:W-:-:S03]  /*0b40*/  FADD R15, R26, R15 ;  /* 0x0000000f1a0f7221 */ /* 0x002fc60000000000 */
[----:B------:R-:W1:Y:S01]  /*0b50*/  LDS R26, [R22+0x2804] ;  /* 0x00280400161a7984 */ /* 0x000e620000000800 */
[----:B0-----:R-:W-:-:S03]  /*0b60*/  FADD R14, R23, R14 ;  /* 0x0000000e170e7221 */ /* 0x001fc60000000000 */
[----:B------:R-:W0:Y:S01]  /*0b70*/  LDS R23, [R22+0x2808] ;  /* 0x0028080016177984 */ /* 0x000e220000000800 */
[----:B------:R-:W-:-:S03]  /*0b80*/  FADD R10, R25, R10 ;  /* 0x0000000a190a7221 */ /* 0x000fc60000000000 */
[----:B------:R-:W5:Y:S01]  /*0b90*/  LDS R25, [R22+0x3c00] ;  /* 0x003c000016197984 */ /* 0x000f620000000800 */
[----:B------:R-:W-:-:S03]  /*0ba0*/  FADD R11, R28, R11 ;  /* 0x0000000b1c0b7221 */ /* 0x000fc60000000000 */
[----:B------:R-:W-:Y:S01]  /*0bb0*/  LDS R28, [R22+0x3c04] ;  /* 0x003c0400161c7984 */ /* 0x000fe20000000800 */
[----:B----4-:R-:W-:-:S03]  /*0bc0*/  FADD R16, R21, R16 ;  /* 0x0000001015107221 */ /* 0x010fc60000000000 */
[----:B------:R-:W3:Y:S01]  /*0bd0*/  LDS R21, [R22+0x3c08] ;  /* 0x003c080016157984 */ /* 0x000ee20000000800 */
[----:B--2---:R-:W-:-:S03]  /*0be0*/  FADD R9, R24, R9 ;  /* 0x0000000918097221 */ /* 0x004fc60000000000 */
[----:B------:R-:W2:Y:S01]  /*0bf0*/  LDS R24, [R22+0x280c] ;  /* 0x00280c0016187984 */ /* 0x000ea20000000800 */
[----:B-1----:R-:W-:-:S03]  /*0c00*/  FADD R17, R26, R17 ;  /* 0x000000111a117221 */ /* 0x002fc60000000000 */
[----:B------:R1:W4:Y:S01]  /*0c10*/  LDS R26, [R22+0x3c0c] ;  /* 0x003c0c00161a7984 */ /* 0x0003220000000800 */
[----:B0-----:R-:W-:Y:S02]  /*0c20*/  FADD R18, R23, R18 ;  /* 0x0000001217127221 */ /* 0x001fe40000000000 */
[----:B-1----:R-:W0:Y:S01]  /*0c30*/  LDC.64 R22, c[0x0][0x220] ;  /* 0x00008800ff167b82 */ /* 0x002e220000000a00 */
[----:B------:R-:W-:Y:S01]  /*0c40*/  FADD R12, R27, R12 ;  /* 0x0000000c1b0c7221 */ /* 0x000fe20000000000 */
[----:B------:R-:W-:Y:S02]  /*0c50*/  IMAD.SHL.U32 R27, R2, 0x4, RZ ;  /* 0x00000004021b7824 */ /* 0x000fe400078e00ff */
[----:B-----5:R-:W-:Y:S01]  /*0c60*/  FADD R4, R25, R4 ;  /* 0x0000000419047221 */ /* 0x020fe20000000000 */
[----:B------:R-:W-:Y:S02]  /*0c70*/  IMAD.SHL.U32 R25, R3, 0x4, RZ ;  /* 0x0000000403197824 */ /* 0x000fe400078e00ff */
[----:B---3--:R-:W-:Y:S01]  /*0c80*/  FADD R6, R21, R6 ;  /* 0x0000000615067221 */ /* 0x008fe20000000000 */
[----:B------:R-:W-:-:S02]  /*0c90*/  IMAD.SHL.U32 R21, R20, 0x4, RZ ;  /* 0x0000000414157824 */ /* 0x000fc400078e00ff */
[----:B--2---:R-:W-:Y:S02]  /*0ca0*/  FADD R19, R24, R19 ;  /* 0x0000001318137221 */ /* 0x004fe40000000000 */
[----:B0-----:R-:W-:-:S04]  /*0cb0*/  IMAD.WIDE R2, R21, 0x4, R22 ;  /* 0x0000000415027825 */ /* 0x001fc800078e0216 */
[--C-:B------:R-:W-:Y:S01]  /*0cc0*/  IMAD.WIDE R20, R25, 0x4, R22.reuse ;  /* 0x0000000419147825 */ /* 0x100fe200078e0216 */
[----:B------:R0:W-:Y:S03]  /*0cd0*/  @P1 STG.E.128 desc[UR6][R2.64], R12 ;  /* 0x0000000c02001986 */ /* 0x0001e6000c101d06 */
[----:B------:R-:W-:Y:S01]  /*0ce0*/  IMAD.WIDE R24, R27, 0x4, R22 ;  /* 0x000000041b187825 */ /* 0x000fe200078e0216 */
[----:B------:R0:W-:Y:S03]  /*0cf0*/  @P2 STG.E.128 desc[UR6][R20.64], R8 ;  /* 0x0000000814002986 */ /* 0x0001e6000c101d06 */
[----:B------:R-:W-:Y:S01]  /*0d00*/  FADD R5, R28, R5 ;  /* 0x000000051c057221 */ /* 0x000fe20000000000 */
[----:B------:R0:W-:Y:S01]  /*0d10*/  @P3 STG.E.128 desc[UR6][R24.64], R16 ;  /* 0x0000001018003986 */ /* 0x0001e2000c101d06 */
[----:B----4-:R-:W-:Y:S01]  /*0d20*/  FADD R7, R26, R7 ;  /* 0x000000071a077221 */ /* 0x010fe20000000000 */
[----:B------:R-:W-:Y:S01]  /*0d30*/  IMAD.WIDE R22, R29, 0x4, R22 ;  /* 0x000000041d167825 */ /* 0x000fe200078e0216 */
[----:B0-----:R-:W-:Y:S06]  /*0d40*/  @!P0 EXIT ;  /* 0x000000000000894d */ /* 0x001fec0003800000 */
[----:B------:R-:W-:Y:S01]  /*0d50*/  STG.E.128 desc[UR6][R22.64], R4 ;  /* 0x0000000416007986 */ /* 0x000fe2000c101d06 */
[----:B------:R-:W-:Y:S05]  /*0d60*/  EXIT ;  /* 0x000000000000794d */ /* 0x000fea0003800000 */
.L_x_0:
[----:B------:R-:W-:-:S00]  /*0d70*/  BRA `(.L_x_0) ;  /* 0xfffffffc00fc7947 */ /* 0x000fc0000383ffff */
[----:B------:R-:W-:-:S00]  /*0d80*/  NOP ;  /* 0x0000000000007918 */ /* 0x000fc00000000000 */
[----:B------:R-:W-:-:S00]  /*0d90*/  NOP ;  /* 0x0000000000007918 */ /* 0x000fc00000000000 */
[----:B------:R-:W-:-:S00]  /*0da0*/  NOP ;  /* 0x0000000000007918 */ /* 0x000fc00000000000 */
[----:B------:R-:W-:-:S00]  /*0db0*/  NOP ;  /* 0x0000000000007918 */ /* 0x000fc00000000000 */
[----:B------:R-:W-:-:S00]  /*0dc0*/  NOP ;  /* 0x0000000000007918 */ /* 0x000fc00000000000 */
[----:B------:R-:W-:-:S00]  /*0dd0*/  NOP ;  /* 0x0000000000007918 */ /* 0x000fc00000000000 */
[----:B------:R-:W-:-:S00]  /*0de0*/  NOP ;  /* 0x0000000000007918 */ /* 0x000fc00000000000 */
[----:B------:R-:W-:-:S00]  /*0df0*/  NOP ;  /* 0x0000000000007918 */ /* 0x000fc00000000000 */
.L_x_1:


//--------------------- .nv.shared.triton_poi_fused_pixel_shuffle_8 --------------------------
	.section	.nv.shared.triton_poi_fused_pixel_shuffle_8,"aw",@nobits
	.sectionflags	@""
	.align	16
	.zero		1024


//--------------------- .nv.constant0.triton_poi_fused_pixel_shuffle_8 --------------------------
	.section	.nv.constant0.triton_poi_fused_pixel_shuffle_8,"a",@progbits
	.sectionflags	@""
	.align	4
.nv.constant0.triton_poi_fused_pixel_shuffle_8:
	.zero		560
